//
// Generated by NVIDIA NVVM Compiler
//
// Compiler Build ID: CL-36424714
// Cuda compilation tools, release 13.0, V13.0.88
// Based on NVVM 20.0.0
//

.version 9.0
.target sm_100
.address_size 64

	// .globl	_Z15rabinKarpKernelPKciPK11PatternDataiiiPiS4_

.visible .entry _Z15rabinKarpKernelPKciPK11PatternDataiiiPiS4_(
	.param .u64 .ptr .align 1 _Z15rabinKarpKernelPKciPK11PatternDataiiiPiS4__param_0,
	.param .u32 _Z15rabinKarpKernelPKciPK11PatternDataiiiPiS4__param_1,
	.param .u64 .ptr .align 1 _Z15rabinKarpKernelPKciPK11PatternDataiiiPiS4__param_2,
	.param .u32 _Z15rabinKarpKernelPKciPK11PatternDataiiiPiS4__param_3,
	.param .u32 _Z15rabinKarpKernelPKciPK11PatternDataiiiPiS4__param_4,
	.param .u32 _Z15rabinKarpKernelPKciPK11PatternDataiiiPiS4__param_5,
	.param .u64 .ptr .align 1 _Z15rabinKarpKernelPKciPK11PatternDataiiiPiS4__param_6,
	.param .u64 .ptr .align 1 _Z15rabinKarpKernelPKciPK11PatternDataiiiPiS4__param_7
)
{
	.reg .pred 	%p<22>;
	.reg .b16 	%rs<3>;
	.reg .b32 	%r<165>;
	.reg .b64 	%rd<27>;

	ld.param.u64 	%rd11, [_Z15rabinKarpKernelPKciPK11PatternDataiiiPiS4__param_0];
	ld.param.u32 	%r40, [_Z15rabinKarpKernelPKciPK11PatternDataiiiPiS4__param_1];
	ld.param.u64 	%rd8, [_Z15rabinKarpKernelPKciPK11PatternDataiiiPiS4__param_2];
	ld.param.u32 	%r41, [_Z15rabinKarpKernelPKciPK11PatternDataiiiPiS4__param_3];
	ld.param.u32 	%r42, [_Z15rabinKarpKernelPKciPK11PatternDataiiiPiS4__param_4];
	ld.param.u32 	%r43, [_Z15rabinKarpKernelPKciPK11PatternDataiiiPiS4__param_5];
	ld.param.u64 	%rd9, [_Z15rabinKarpKernelPKciPK11PatternDataiiiPiS4__param_6];
	ld.param.u64 	%rd10, [_Z15rabinKarpKernelPKciPK11PatternDataiiiPiS4__param_7];
	cvta.to.global.u64 	%rd1, %rd11;
	mov.u32 	%r44, %ctaid.x;
	mov.u32 	%r1, %ntid.x;
	mov.u32 	%r45, %tid.x;
	mad.lo.s32 	%r149, %r44, %r1, %r45;
	setp.ge.s32 	%p1, %r149, %r40;
	setp.lt.s32 	%p2, %r41, 1;
	or.pred  	%p3, %p1, %p2;
	@%p3 bra 	$L__BB0_27;
	add.s64 	%rd2, %rd1, 7;
	mov.u32 	%r46, %nctaid.x;
	mul.lo.s32 	%r3, %r1, %r46;
	cvta.to.global.u64 	%rd3, %rd8;
	cvta.to.global.u64 	%rd4, %rd10;
	cvta.to.global.u64 	%rd5, %rd9;
$L__BB0_2:
	mov.b32 	%r150, 0;
$L__BB0_3:
	mul.wide.u32 	%rd12, %r150, 108;
	add.s64 	%rd13, %rd3, %rd12;
	add.s64 	%rd6, %rd13, 100;
	ld.global.u32 	%r6, [%rd13+100];
	add.s32 	%r48, %r6, %r149;
	setp.gt.s32 	%p4, %r48, %r40;
	@%p4 bra 	$L__BB0_25;
	setp.lt.s32 	%p5, %r6, 1;
	mov.b32 	%r163, 0;
	@%p5 bra 	$L__BB0_18;
	and.b32  	%r7, %r6, 15;
	setp.lt.u32 	%p6, %r6, 16;
	mov.b32 	%r158, 0;
	mov.u32 	%r163, %r158;
	@%p6 bra 	$L__BB0_8;
	and.b32  	%r158, %r6, 2147483632;
	neg.s32 	%r152, %r158;
	mov.b32 	%r163, 0;
	mov.u32 	%r151, %r149;
$L__BB0_7:
	.pragma "nounroll";
	cvt.s64.s32 	%rd14, %r151;
	add.s64 	%rd15, %rd2, %rd14;
	ld.global.s8 	%r53, [%rd15+-7];
	mad.lo.s32 	%r54, %r163, %r42, %r53;
	rem.s32 	%r55, %r54, %r43;
	ld.global.s8 	%r56, [%rd15+-6];
	mad.lo.s32 	%r57, %r55, %r42, %r56;
	rem.s32 	%r58, %r57, %r43;
	ld.global.s8 	%r59, [%rd15+-5];
	mad.lo.s32 	%r60, %r58, %r42, %r59;
	rem.s32 	%r61, %r60, %r43;
	ld.global.s8 	%r62, [%rd15+-4];
	mad.lo.s32 	%r63, %r61, %r42, %r62;
	rem.s32 	%r64, %r63, %r43;
	ld.global.s8 	%r65, [%rd15+-3];
	mad.lo.s32 	%r66, %r64, %r42, %r65;
	rem.s32 	%r67, %r66, %r43;
	ld.global.s8 	%r68, [%rd15+-2];
	mad.lo.s32 	%r69, %r67, %r42, %r68;
	rem.s32 	%r70, %r69, %r43;
	ld.global.s8 	%r71, [%rd15+-1];
	mad.lo.s32 	%r72, %r70, %r42, %r71;
	rem.s32 	%r73, %r72, %r43;
	ld.global.s8 	%r74, [%rd15];
	mad.lo.s32 	%r75, %r73, %r42, %r74;
	rem.s32 	%r76, %r75, %r43;
	ld.global.s8 	%r77, [%rd15+1];
	mad.lo.s32 	%r78, %r76, %r42, %r77;
	rem.s32 	%r79, %r78, %r43;
	ld.global.s8 	%r80, [%rd15+2];
	mad.lo.s32 	%r81, %r79, %r42, %r80;
	rem.s32 	%r82, %r81, %r43;
	ld.global.s8 	%r83, [%rd15+3];
	mad.lo.s32 	%r84, %r82, %r42, %r83;
	rem.s32 	%r85, %r84, %r43;
	ld.global.s8 	%r86, [%rd15+4];
	mad.lo.s32 	%r87, %r85, %r42, %r86;
	rem.s32 	%r88, %r87, %r43;
	ld.global.s8 	%r89, [%rd15+5];
	mad.lo.s32 	%r90, %r88, %r42, %r89;
	rem.s32 	%r91, %r90, %r43;
	ld.global.s8 	%r92, [%rd15+6];
	mad.lo.s32 	%r93, %r91, %r42, %r92;
	rem.s32 	%r94, %r93, %r43;
	ld.global.s8 	%r95, [%rd15+7];
	mad.lo.s32 	%r96, %r94, %r42, %r95;
	rem.s32 	%r97, %r96, %r43;
	ld.global.s8 	%r98, [%rd15+8];
	mad.lo.s32 	%r99, %r97, %r42, %r98;
	rem.s32 	%r163, %r99, %r43;
	add.s32 	%r152, %r152, 16;
	add.s32 	%r151, %r151, 16;
	setp.ne.s32 	%p7, %r152, 0;
	@%p7 bra 	$L__BB0_7;
$L__BB0_8:
	setp.eq.s32 	%p8, %r7, 0;
	@%p8 bra 	$L__BB0_18;
	and.b32  	%r19, %r6, 7;
	setp.lt.u32 	%p9, %r7, 8;
	@%p9 bra 	$L__BB0_11;
	add.s32 	%r101, %r158, %r149;
	cvt.s64.s32 	%rd16, %r101;
	add.s64 	%rd17, %rd1, %rd16;
	ld.global.s8 	%r102, [%rd17];
	mad.lo.s32 	%r103, %r163, %r42, %r102;
	rem.s32 	%r104, %r103, %r43;
	ld.global.s8 	%r105, [%rd17+1];
	mad.lo.s32 	%r106, %r104, %r42, %r105;
	rem.s32 	%r107, %r106, %r43;
	ld.global.s8 	%r108, [%rd17+2];
	mad.lo.s32 	%r109, %r107, %r42, %r108;
	rem.s32 	%r110, %r109, %r43;
	ld.global.s8 	%r111, [%rd17+3];
	mad.lo.s32 	%r112, %r110, %r42, %r111;
	rem.s32 	%r113, %r112, %r43;
	ld.global.s8 	%r114, [%rd17+4];
	mad.lo.s32 	%r115, %r113, %r42, %r114;
	rem.s32 	%r116, %r115, %r43;
	ld.global.s8 	%r117, [%rd17+5];
	mad.lo.s32 	%r118, %r116, %r42, %r117;
	rem.s32 	%r119, %r118, %r43;
	ld.global.s8 	%r120, [%rd17+6];
	mad.lo.s32 	%r121, %r119, %r42, %r120;
	rem.s32 	%r122, %r121, %r43;
	ld.global.s8 	%r123, [%rd17+7];
	mad.lo.s32 	%r124, %r122, %r42, %r123;
	rem.s32 	%r163, %r124, %r43;
	add.s32 	%r158, %r158, 8;
$L__BB0_11:
	setp.eq.s32 	%p10, %r19, 0;
	@%p10 bra 	$L__BB0_18;
	and.b32  	%r25, %r6, 3;
	setp.lt.u32 	%p11, %r19, 4;
	@%p11 bra 	$L__BB0_14;
	add.s32 	%r126, %r158, %r149;
	cvt.s64.s32 	%rd18, %r126;
	add.s64 	%rd19, %rd1, %rd18;
	ld.global.s8 	%r127, [%rd19];
	mad.lo.s32 	%r128, %r163, %r42, %r127;
	rem.s32 	%r129, %r128, %r43;
	ld.global.s8 	%r130, [%rd19+1];
	mad.lo.s32 	%r131, %r129, %r42, %r130;
	rem.s32 	%r132, %r131, %r43;
	ld.global.s8 	%r133, [%rd19+2];
	mad.lo.s32 	%r134, %r132, %r42, %r133;
	rem.s32 	%r135, %r134, %r43;
	ld.global.s8 	%r136, [%rd19+3];
	mad.lo.s32 	%r137, %r135, %r42, %r136;
	rem.s32 	%r163, %r137, %r43;
	add.s32 	%r158, %r158, 4;
$L__BB0_14:
	setp.eq.s32 	%p12, %r25, 0;
	@%p12 bra 	$L__BB0_18;
	add.s32 	%r138, %r158, %r149;
	cvt.s64.s32 	%rd20, %r138;
	add.s64 	%rd7, %rd1, %rd20;
	ld.global.s8 	%r139, [%rd7];
	mad.lo.s32 	%r140, %r163, %r42, %r139;
	rem.s32 	%r163, %r140, %r43;
	setp.eq.s32 	%p13, %r25, 1;
	@%p13 bra 	$L__BB0_18;
	ld.global.s8 	%r141, [%rd7+1];
	mad.lo.s32 	%r142, %r163, %r42, %r141;
	rem.s32 	%r163, %r142, %r43;
	setp.eq.s32 	%p14, %r25, 2;
	@%p14 bra 	$L__BB0_18;
	ld.global.s8 	%r143, [%rd7+2];
	mad.lo.s32 	%r144, %r163, %r42, %r143;
	rem.s32 	%r163, %r144, %r43;
$L__BB0_18:
	ld.global.u32 	%r145, [%rd6+4];
	setp.ne.s32 	%p15, %r163, %r145;
	@%p15 bra 	$L__BB0_25;
	setp.lt.s32 	%p16, %r6, 1;
	@%p16 bra 	$L__BB0_23;
	mov.b32 	%r164, 0;
$L__BB0_21:
	add.s32 	%r147, %r164, %r149;
	cvt.s64.s32 	%rd21, %r147;
	add.s64 	%rd22, %rd1, %rd21;
	ld.global.u8 	%rs1, [%rd22];
	cvt.u64.u32 	%rd23, %r164;
	add.s64 	%rd24, %rd23, %rd6;
	ld.global.u8 	%rs2, [%rd24+-100];
	setp.ne.s16 	%p17, %rs1, %rs2;
	@%p17 bra 	$L__BB0_25;
	add.s32 	%r164, %r164, 1;
	setp.ne.s32 	%p18, %r164, %r6;
	@%p18 bra 	$L__BB0_21;
$L__BB0_23:
	atom.global.add.u32 	%r37, [%rd4], 1;
	setp.gt.s32 	%p19, %r37, 9999;
	@%p19 bra 	$L__BB0_25;
	shl.b32 	%r148, %r37, 1;
	mul.wide.s32 	%rd25, %r148, 4;
	add.s64 	%rd26, %rd5, %rd25;
	st.global.u32 	[%rd26], %r149;
	st.global.u32 	[%rd26+4], %r150;
$L__BB0_25:
	add.s32 	%r150, %r150, 1;
	setp.ne.s32 	%p20, %r150, %r41;
	@%p20 bra 	$L__BB0_3;
	add.s32 	%r149, %r149, %r3;
	setp.lt.s32 	%p21, %r149, %r40;
	@%p21 bra 	$L__BB0_2;
$L__BB0_27:
	ret;

}


// ===== COMPILED SASS (sm_100) =====

	.target	sm_100

	.elftype	@"ET_EXEC"


//--------------------- .note.nv.tkinfo           --------------------------
	.section	.note.nv.tkinfo,"",@"SHT_NOTE"
	.sectionflags	@"SHF_NOTE_NV_TKINFO"
	.tkinfo
        /*0018*/ 	.word	0x00000002
        /*0030*/ 	.string	""
        /*0030*/ 	.string	"ptxas"
        /*0030*/ 	.string	"Cuda compilation tools, release 13.0, V13.0.88"
        /*0030*/ 	.string	"Build cuda_13.0.r13.0/compiler.36424714_0"
        /*0030*/ 	.string	"-arch sm_100 -m 64 "



//--------------------- .note.nv.cuinfo           --------------------------
	.section	.note.nv.cuinfo,"",@"SHT_NOTE"
	.sectionflags	@"SHF_NOTE_NV_CUINFO"
        /*0018*/ 	.short	0x0002
        /*001a*/ 	.short	0x0064
        /*001c*/ 	.short	0x0082
	.zero		2


//--------------------- .nv.info                  --------------------------
	.section	.nv.info,"",@"SHT_CUDA_INFO"
	.align	4


	//----- nvinfo : EIATTR_REGCOUNT
	.align		4
        /*0000*/ 	.byte	0x04, 0x2f
        /*0002*/ 	.short	(.L_1 - .L_0)
	.align		4
.L_0:
        /*0004*/ 	.word	index@(_Z15rabinKarpKernelPKciPK11PatternDataiiiPiS4_)
        /*0008*/ 	.word	0x0000001e


	//----- nvinfo : EIATTR_FRAME_SIZE
	.align		4
.L_1:
        /*000c*/ 	.byte	0x04, 0x11
        /*000e*/ 	.short	(.L_3 - .L_2)
	.align		4
.L_2:
        /*0010*/ 	.word	index@(_Z15rabinKarpKernelPKciPK11PatternDataiiiPiS4_)
        /*0014*/ 	.word	0x00000000


	//----- nvinfo : EIATTR_MIN_STACK_SIZE
	.align		4
.L_3:
        /*0018*/ 	.byte	0x04, 0x12
        /*001a*/ 	.short	(.L_5 - .L_4)
	.align		4
.L_4:
        /*001c*/ 	.word	index@(_Z15rabinKarpKernelPKciPK11PatternDataiiiPiS4_)
        /*0020*/ 	.word	0x00000000
.L_5:


//--------------------- .nv.compat                --------------------------
	.section	.nv.compat,"",@"SHT_CUDA_COMPAT_INFO"
	.align	4
        /*0000*/ 	.byte	0x02, 0x09, 0x00, 0x00, 0x02, 0x02, 0x01, 0x00, 0x02, 0x05, 0x05, 0x00, 0x03, 0x07, 0x01, 0x01
        /*0010*/ 	.byte	0x02, 0x03, 0x00, 0x00, 0x02, 0x06, 0x01, 0x00, 0x04, 0x0b, 0x08, 0x00, 0x09, 0x00, 0x00, 0x00
        /*0020*/ 	.byte	0x00, 0x00, 0x00, 0x00


//--------------------- .nv.info._Z15rabinKarpKernelPKciPK11PatternDataiiiPiS4_ --------------------------
	.section	.nv.info._Z15rabinKarpKernelPKciPK11PatternDataiiiPiS4_,"",@"SHT_CUDA_INFO"
	.sectionflags	@""
	.align	4


	//----- nvinfo : EIATTR_CUDA_API_VERSION
	.align		4
        /*0000*/ 	.byte	0x04, 0x37
        /*0002*/ 	.short	(.L_7 - .L_6)
.L_6:
        /*0004*/ 	.word	0x00000082


	//----- nvinfo : EIATTR_KPARAM_INFO
	.align		4
.L_7:
        /*0008*/ 	.byte	0x04, 0x17
        /*000a*/ 	.short	(.L_9 - .L_8)
.L_8:
        /*000c*/ 	.word	0x00000000
        /*0010*/ 	.short	0x0007
        /*0012*/ 	.short	0x0030
        /*0014*/ 	.byte	0x00, 0xf5, 0x21, 0x00


	//----- nvinfo : EIATTR_KPARAM_INFO
	.align		4
.L_9:
        /*0018*/ 	.byte	0x04, 0x17
        /*001a*/ 	.short	(.L_11 - .L_10)
.L_10:
        /*001c*/ 	.word	0x00000000
        /*0020*/ 	.short	0x0006
        /*0022*/ 	.short	0x0028
        /*0024*/ 	.byte	0x00, 0xf5, 0x21, 0x00


	//----- nvinfo : EIATTR_KPARAM_INFO
	.align		4
.L_11:
        /*0028*/ 	.byte	0x04, 0x17
        /*002a*/ 	.short	(.L_13 - .L_12)
.L_12:
        /*002c*/ 	.word	0x00000000
        /*0030*/ 	.short	0x0005
        /*0032*/ 	.short	0x0020
        /*0034*/ 	.byte	0x00, 0xf0, 0x11, 0x00


	//----- nvinfo : EIATTR_KPARAM_INFO
	.align		4
.L_13:
        /*0038*/ 	.byte	0x04, 0x17
        /*003a*/ 	.short	(.L_15 - .L_14)
.L_14:
        /*003c*/ 	.word	0x00000000
        /*0040*/ 	.short	0x0004
        /*0042*/ 	.short	0x001c
        /*0044*/ 	.byte	0x00, 0xf0, 0x11, 0x00


	//----- nvinfo : EIATTR_KPARAM_INFO
	.align		4
.L_15:
        /*0048*/ 	.byte	0x04, 0x17
        /*004a*/ 	.short	(.L_17 - .L_16)
.L_16:
        /*004c*/ 	.word	0x00000000
        /*0050*/ 	.short	0x0003
        /*0052*/ 	.short	0x0018
        /*0054*/ 	.byte	0x00, 0xf0, 0x11, 0x00


	//----- nvinfo : EIATTR_KPARAM_INFO
	.align		4
.L_17:
        /*0058*/ 	.byte	0x04, 0x17
        /*005a*/ 	.short	(.L_19 - .L_18)
.L_18:
        /*005c*/ 	.word	0x00000000
        /*0060*/ 	.short	0x0002
        /*0062*/ 	.short	0x0010
        /*0064*/ 	.byte	0x00, 0xf5, 0x21, 0x00


	//----- nvinfo : EIATTR_KPARAM_INFO
	.align		4
.L_19:
        /*0068*/ 	.byte	0x04, 0x17
        /*006a*/ 	.short	(.L_21 - .L_20)
.L_20:
        /*006c*/ 	.word	0x00000000
        /*0070*/ 	.short	0x0001
        /*0072*/ 	.short	0x0008
        /*0074*/ 	.byte	0x00, 0xf0, 0x11, 0x00


	//----- nvinfo : EIATTR_KPARAM_INFO
	.align		4
.L_21:
        /*0078*/ 	.byte	0x04, 0x17
        /*007a*/ 	.short	(.L_23 - .L_22)
.L_22:
        /*007c*/ 	.word	0x00000000
        /*0080*/ 	.short	0x0000
        /*0082*/ 	.short	0x0000
        /*0084*/ 	.byte	0x00, 0xf5, 0x21, 0x00


	//----- nvinfo : EIATTR_SPARSE_MMA_MASK
	.align		4
.L_23:
        /*0088*/ 	.byte	0x03, 0x50
        /*008a*/ 	.short	0x0000


	//----- nvinfo : EIATTR_MAXREG_COUNT
	.align		4
        /*008c*/ 	.byte	0x03, 0x1b
        /*008e*/ 	.short	0x00ff


	//----- nvinfo : EIATTR_MERCURY_ISA_VERSION
	.align		4
        /*0090*/ 	.byte	0x03, 0x5f
        /*0092*/ 	.short	0x0101


	//----- nvinfo : EIATTR_INT_WARP_WIDE_INSTR_OFFSETS
	.align		4
        /*0094*/ 	.byte	0x04, 0x31
        /*0096*/ 	.short	(.L_25 - .L_24)


	//   ....[0]....
.L_24:
        /*0098*/ 	.word	0x00002300


	//   ....[1]....
        /*009c*/ 	.word	0x00002390


	//----- nvinfo : EIATTR_VRC_CTA_INIT_COUNT
	.align		4
.L_25:
        /*00a0*/ 	.byte	0x02, 0x4a
	.zero		1
	.zero		1


	//----- nvinfo : EIATTR_EXIT_INSTR_OFFSETS
	.align		4
        /*00a4*/ 	.byte	0x04, 0x1c
        /*00a6*/ 	.short	(.L_27 - .L_26)


	//   ....[0]....
.L_26:
        /*00a8*/ 	.word	0x00000090


	//   ....[1]....
        /*00ac*/ 	.word	0x000024a0


	//----- nvinfo : EIATTR_CRS_STACK_SIZE
	.align		4
.L_27:
        /*00b0*/ 	.byte	0x04, 0x1e
        /*00b2*/ 	.short	(.L_29 - .L_28)
.L_28:
        /*00b4*/ 	.word	0x00000000


	//----- nvinfo : EIATTR_CBANK_PARAM_SIZE
	.align		4
.L_29:
        /*00b8*/ 	.byte	0x03, 0x19
        /*00ba*/ 	.short	0x0038


	//----- nvinfo : EIATTR_PARAM_CBANK
	.align		4
        /*00bc*/ 	.byte	0x04, 0x0a
        /*00be*/ 	.short	(.L_31 - .L_30)
	.align		4
.L_30:
        /*00c0*/ 	.word	index@(.nv.constant0._Z15rabinKarpKernelPKciPK11PatternDataiiiPiS4_)
        /*00c4*/ 	.short	0x0380
        /*00c6*/ 	.short	0x0038


	//----- nvinfo : EIATTR_SW_WAR
	.align		4
.L_31:
        /*00c8*/ 	.byte	0x04, 0x36
        /*00ca*/ 	.short	(.L_33 - .L_32)
.L_32:
        /*00cc*/ 	.word	0x00000008
.L_33:


//--------------------- .nv.callgraph             --------------------------
	.section	.nv.callgraph,"",@"SHT_CUDA_CALLGRAPH"
	.align	4
	.sectionentsize	8
	.align		4
        /*0000*/ 	.word	0x00000000
	.align		4
        /*0004*/ 	.word	0xffffffff
	.align		4
        /*0008*/ 	.word	0x00000000
	.align		4
        /*000c*/ 	.word	0xfffffffe
	.align		4
        /*0010*/ 	.word	0x00000000
	.align		4
        /*0014*/ 	.word	0xfffffffd
	.align		4
        /*0018*/ 	.word	0x00000000
	.align		4
        /*001c*/ 	.word	0xfffffffc


//--------------------- .text._Z15rabinKarpKernelPKciPK11PatternDataiiiPiS4_ --------------------------
	.section	.text._Z15rabinKarpKernelPKciPK11PatternDataiiiPiS4_,"ax",@progbits
	.align	128
        .global         _Z15rabinKarpKernelPKciPK11PatternDataiiiPiS4_
        .type           _Z15rabinKarpKernelPKciPK11PatternDataiiiPiS4_,@function
        .size           _Z15rabinKarpKernelPKciPK11PatternDataiiiPiS4_,(.L_x_12 - _Z15rabinKarpKernelPKciPK11PatternDataiiiPiS4_)
        .other          _Z15rabinKarpKernelPKciPK11PatternDataiiiPiS4_,@"STO_CUDA_ENTRY STV_DEFAULT"
_Z15rabinKarpKernelPKciPK11PatternDataiiiPiS4_:
.text._Z15rabinKarpKernelPKciPK11PatternDataiiiPiS4_:
[----:B------:R-:W-:Y:S01]  /*0000*/  LDC R1, c[0x0][0x37c] ;  /* 0x0000df00ff017b82 */ /* 0x000fe20000000800 */
[----:B------:R-:W0:Y:S07]  /*0010*/  S2R R0, SR_TID.X ;  /* 0x0000000000007919 */ /* 0x000e2e0000002100 */
[----:B------:R-:W0:Y:S01]  /*0020*/  S2UR UR4, SR_CTAID.X ;  /* 0x00000000000479c3 */ /* 0x000e220000002500 */
[----:B------:R-:W1:Y:S07]  /*0030*/  LDCU UR5, c[0x0][0x388] ;  /* 0x00007100ff0577ac */ /* 0x000e6e0008000800 */
[----:B------:R-:W0:Y:S08]  /*0040*/  LDC R11, c[0x0][0x360] ;  /* 0x0000d800ff0b7b82 */ /* 0x000e300000000800 */
[----:B------:R-:W2:Y:S01]  /*0050*/  LDC R2, c[0x0][0x398] ;  /* 0x0000e600ff027b82 */ /* 0x000ea20000000800 */
[----:B0-----:R-:W-:Y:S01]  /*0060*/  IMAD R0, R11, UR4, R0 ;  /* 0x000000040b007c24 */ /* 0x001fe2000f8e0200 */
[----:B--2---:R-:W-:-:S04]  /*0070*/  ISETP.GE.AND P0, PT, R2, 0x1, PT ;  /* 0x000000010200780c */ /* 0x004fc80003f06270 */
[----:B-1----:R-:W-:-:S13]  /*0080*/  ISETP.GE.OR P0, PT, R0, UR5, !P0 ;  /* 0x0000000500007c0c */ /* 0x002fda000c706670 */
[----:B------:R-:W-:Y:S05]  /*0090*/  @P0 EXIT ;  /* 0x000000000000094d */ /* 0x000fea0003800000 */
[----:B------:R-:W0:Y:S01]  /*00a0*/  LDCU UR6, c[0x0][0x370] ;  /* 0x00006e00ff0677ac */ /* 0x000e220008000800 */
[----:B------:R-:W1:Y:S01]  /*00b0*/  LDCU.64 UR4, c[0x0][0x358] ;  /* 0x00006b00ff0477ac */ /* 0x000e620008000a00 */
[----:B0-----:R-:W-:-:S07]  /*00c0*/  IMAD R11, R11, UR6, RZ ;  /* 0x000000060b0b7c24 */ /* 0x001fce000f8e02ff */
.L_x_10:
[----:B------:R-:W-:-:S07]  /*00d0*/  IMAD.MOV.U32 R10, RZ, RZ, RZ ;  /* 0x000000ffff0a7224 */ /* 0x000fce00078e00ff */
.L_x_9:
[----:B------:R-:W0:Y:S01]  /*00e0*/  LDC.64 R4, c[0x0][0x390] ;  /* 0x0000e400ff047b82 */ /* 0x000e220000000a00 */
[----:B------:R-:W2:Y:S01]  /*00f0*/  LDCU UR6, c[0x0][0x388] ;  /* 0x00007100ff0677ac */ /* 0x000ea20008000800 */
[----:B0-----:R-:W-:-:S05]  /*0100*/  IMAD.WIDE.U32 R4, R10, 0x6c, R4 ;  /* 0x0000006c0a047825 */ /* 0x001fca00078e0004 */
[----:B-1----:R-:W3:Y:S01]  /*0110*/  LDG.E R13, desc[UR4][R4.64+0x64] ;  /* 0x00006404040d7981 */ /* 0x002ee2000c1e1900 */
[----:B------:R-:W-:Y:S01]  /*0120*/  BSSY.RECONVERGENT B0, `(.L_x_0) ;  /* 0x000022f000007945 */ /* 0x000fe20003800200 */
[----:B---3--:R-:W-:-:S05]  /*0130*/  IMAD.IADD R2, R13, 0x1, R0 ;  /* 0x000000010d027824 */ /* 0x008fca00078e0200 */
[----:B--2---:R-:W-:-:S13]  /*0140*/  ISETP.GT.AND P0, PT, R2, UR6, PT ;  /* 0x0000000602007c0c */ /* 0x004fda000bf04270 */
[----:B------:R-:W-:Y:S05]  /*0150*/  @P0 BRA `(.L_x_1) ;  /* 0x0000002000ac0947 */ /* 0x000fea0003800000 */
[----:B------:R-:W-:Y:S01]  /*0160*/  ISETP.GE.AND P0, PT, R13, 0x1, PT ;  /* 0x000000010d00780c */ /* 0x000fe20003f06270 */
[----:B------:R-:W-:-:S12]  /*0170*/  IMAD.MOV.U32 R16, RZ, RZ, RZ ;  /* 0x000000ffff107224 */ /* 0x000fd800078e00ff */
[----:B------:R-:W-:Y:S05]  /*0180*/  @!P0 BRA `(.L_x_2) ;  /* 0x00000020000c8947 */ /* 0x000fea0003800000 */
[C---:B------:R-:W-:Y:S01]  /*0190*/  ISETP.GE.U32.AND P1, PT, R13.reuse, 0x10, PT ;  /* 0x000000100d00780c */ /* 0x040fe20003f26070 */
[----:B------:R-:W-:Y:S01]  /*01a0*/  HFMA2 R16, -RZ, RZ, 0, 0 ;  /* 0x00000000ff107431 */ /* 0x000fe200000001ff */
[----:B------:R-:W-:Y:S01]  /*01b0*/  LOP3.LUT R22, R13, 0xf, RZ, 0xc0, !PT ;  /* 0x0000000f0d167812 */ /* 0x000fe200078ec0ff */
[----:B------:R-:W-:-:S03]  /*01c0*/  IMAD.MOV.U32 R15, RZ, RZ, RZ ;  /* 0x000000ffff0f7224 */ /* 0x000fc600078e00ff */
[----:B------:R-:W-:-:S07]  /*01d0*/  ISETP.NE.AND P0, PT, R22, RZ, PT ;  /* 0x000000ff1600720c */ /* 0x000fce0003f05270 */
[----:B------:R-:W-:Y:S06]  /*01e0*/  @!P1 BRA `(.L_x_3) ;  /* 0x0000000c00d09947 */ /* 0x000fec0003800000 */
[----:B------:R-:W0:Y:S01]  /*01f0*/  LDC R2, c[0x0][0x3a0] ;  /* 0x0000e800ff027b82 */ /* 0x000e220000000800 */
[----:B------:R-:W-:Y:S01]  /*0200*/  LOP3.LUT R15, R13, 0x7ffffff0, RZ, 0xc0, !PT ;  /* 0x7ffffff00d0f7812 */ /* 0x000fe200078ec0ff */
[----:B------:R-:W-:Y:S01]  /*0210*/  IMAD.MOV.U32 R16, RZ, RZ, RZ ;  /* 0x000000ffff107224 */ /* 0x000fe200078e00ff */
[----:B------:R-:W1:Y:S03]  /*0220*/  LDCU UR6, c[0x0][0x39c] ;  /* 0x00007380ff0677ac */ /* 0x000e660008000800 */
[----:B------:R-:W-:Y:S02]  /*0230*/  IMAD.MOV R23, RZ, RZ, -R15 ;  /* 0x000000ffff177224 */ /* 0x000fe400078e0a0f */
[----:B------:R-:W2:Y:S01]  /*0240*/  LDC R12, c[0x0][0x3a0] ;  /* 0x0000e800ff0c7b82 */ /* 0x000ea20000000800 */
[----:B0-----:R-:W-:-:S07]  /*0250*/  IABS R8, R2 ;  /* 0x0000000200087213 */ /* 0x001fce0000000000 */
[----:B------:R-:W0:Y:S01]  /*0260*/  LDC.64 R2, c[0x0][0x380] ;  /* 0x0000e000ff027b82 */ /* 0x000e220000000a00 */
[----:B------:R-:W3:Y:S08]  /*0270*/  I2F.RP R9, R8 ;  /* 0x0000000800097306 */ /* 0x000ef00000209400 */
[----:B---3--:R-:W3:Y:S02]  /*0280*/  MUFU.RCP R9, R9 ;  /* 0x0000000900097308 */ /* 0x008ee40000001000 */
[----:B---3--:R-:W-:-:S06]  /*0290*/  VIADD R6, R9, 0xffffffe ;  /* 0x0ffffffe09067836 */ /* 0x008fcc0000000000 */
[----:B------:R3:W4:Y:S02]  /*02a0*/  F2I.FTZ.U32.TRUNC.NTZ R7, R6 ;  /* 0x0000000600077305 */ /* 0x000724000021f000 */
[----:B---3--:R-:W-:Y:S02]  /*02b0*/  IMAD.MOV.U32 R6, RZ, RZ, RZ ;  /* 0x000000ffff067224 */ /* 0x008fe400078e00ff */
[----:B----4-:R-:W-:-:S04]  /*02c0*/  IMAD.MOV R17, RZ, RZ, -R7 ;  /* 0x000000ffff117224 */ /* 0x010fc800078e0a07 */
[----:B------:R-:W-:-:S04]  /*02d0*/  IMAD R17, R17, R8, RZ ;  /* 0x0000000811117224 */ /* 0x000fc800078e02ff */
[----:B------:R-:W-:Y:S01]  /*02e0*/  IMAD.HI.U32 R9, R7, R17, R6 ;  /* 0x0000001107097227 */ /* 0x000fe200078e0006 */
[----:B012---:R-:W-:-:S07]  /*02f0*/  MOV R17, R0 ;  /* 0x0000000000117202 */ /* 0x007fce0000000f00 */
.L_x_4:
[----:B------:R-:W-:Y:S02]  /*0300*/  SHF.R.S32.HI R14, RZ, 0x1f, R17 ;  /* 0x0000001fff0e7819 */ /* 0x000fe40000011411 */
[----:B------:R-:W-:-:S04]  /*0310*/  IADD3 R6, P1, P2, R17, 0x7, R2 ;  /* 0x0000000711067810 */ /* 0x000fc80007a3e002 */
[----:B------:R-:W-:-:S05]  /*0320*/  IADD3.X R7, PT, PT, R14, R3, RZ, P1, P2 ;  /* 0x000000030e077210 */ /* 0x000fca0000fe44ff */
[----:B------:R-:W2:Y:S04]  /*0330*/  LDG.E.S8 R19, desc[UR4][R6.64+-0x7] ;  /* 0xfffff90406137981 */ /* 0x000ea8000c1e1300 */
[----:B------:R-:W3:Y:S04]  /*0340*/  LDG.E.S8 R21, desc[UR4][R6.64+-0x6] ;  /* 0xfffffa0406157981 */ /* 0x000ee8000c1e1300 */
[----:B------:R-:W4:Y:S04]  /*0350*/  LDG.E.S8 R20, desc[UR4][R6.64+-0x5] ;  /* 0xfffffb0406147981 */ /* 0x000f28000c1e1300 */
[----:B------:R-:W5:Y:S01]  /*0360*/  LDG.E.S8 R18, desc[UR4][R6.64+-0x4] ;  /* 0xfffffc0406127981 */ /* 0x000f62000c1e1300 */
[----:B------:R-:W-:-:S04]  /*0370*/  IABS R14, R12 ;  /* 0x0000000c000e7213 */ /* 0x000fc80000000000 */
[----:B------:R-:W0:Y:S08]  /*0380*/  I2F.RP R24, R14 ;  /* 0x0000000e00187306 */ /* 0x000e300000209400 */
[----:B0-----:R-:W0:Y:S01]  /*0390*/  MUFU.RCP R24, R24 ;  /* 0x0000001800187308 */ /* 0x001e220000001000 */
[----:B--2---:R-:W-:Y:S02]  /*03a0*/  IMAD R16, R16, UR6, R19 ;  /* 0x0000000610107c24 */ /* 0x004fe4000f8e0213 */
[----:B------:R-:W2:Y:S03]  /*03b0*/  LDG.E.S8 R19, desc[UR4][R6.64+-0x3] ;  /* 0xfffffd0406137981 */ /* 0x000ea6000c1e1300 */
[----:B------:R-:W-:-:S02]  /*03c0*/  IABS R25, R16 ;  /* 0x0000001000197213 */ /* 0x000fc40000000000 */
[----:B------:R-:W-:Y:S02]  /*03d0*/  ISETP.GE.AND P2, PT, R16, RZ, PT ;  /* 0x000000ff1000720c */ /* 0x000fe40003f46270 */
[----:B------:R-:W-:Y:S01]  /*03e0*/  LOP3.LUT R16, RZ, R12, RZ, 0x33, !PT ;  /* 0x0000000cff107212 */ /* 0x000fe200078e33ff */
[----:B------:R-:W-:-:S04]  /*03f0*/  IMAD.HI.U32 R9, R9, R25, RZ ;  /* 0x0000001909097227 */ /* 0x000fc800078e00ff */
[----:B------:R-:W-:-:S04]  /*0400*/  IMAD.MOV R9, RZ, RZ, -R9 ;  /* 0x000000ffff097224 */ /* 0x000fc800078e0a09 */
[----:B------:R-:W-:-:S05]  /*0410*/  IMAD R25, R14, R9, R25 ;  /* 0x000000090e197224 */ /* 0x000fca00078e0219 */
[----:B------:R-:W-:-:S13]  /*0420*/  ISETP.GT.U32.AND P1, PT, R8, R25, PT ;  /* 0x000000190800720c */ /* 0x000fda0003f24070 */
[----:B------:R-:W-:-:S05]  /*0430*/  @!P1 IMAD.IADD R25, R25, 0x1, -R14 ;  /* 0x0000000119199824 */ /* 0x000fca00078e0a0e */
[----:B------:R-:W-:Y:S01]  /*0440*/  ISETP.GT.U32.AND P1, PT, R8, R25, PT ;  /* 0x000000190800720c */ /* 0x000fe20003f24070 */
[----:B0-----:R-:W-:-:S04]  /*0450*/  VIADD R8, R24, 0xffffffe ;  /* 0x0ffffffe18087836 */ /* 0x001fc80000000000 */
[----:B------:R0:W1:Y:S08]  /*0460*/  F2I.FTZ.U32.TRUNC.NTZ R9, R8 ;  /* 0x0000000800097305 */ /* 0x000070000021f000 */
[----:B------:R-:W-:Y:S01]  /*0470*/  @!P1 IADD3 R25, PT, PT, R25, -R14, RZ ;  /* 0x8000000e19199210 */ /* 0x000fe20007ffe0ff */
[----:B0-----:R-:W-:Y:S01]  /*0480*/  IMAD.MOV.U32 R8, RZ, RZ, RZ ;  /* 0x000000ffff087224 */ /* 0x001fe200078e00ff */
[----:B------:R-:W-:-:S03]  /*0490*/  ISETP.NE.AND P1, PT, R12, RZ, PT ;  /* 0x000000ff0c00720c */ /* 0x000fc60003f25270 */
[----:B------:R-:W-:Y:S02]  /*04a0*/  @!P2 IMAD.MOV R25, RZ, RZ, -R25 ;  /* 0x000000ffff19a224 */ /* 0x000fe400078e0a19 */
[----:B-1----:R-:W-:-:S03]  /*04b0*/  IMAD.MOV R27, RZ, RZ, -R9 ;  /* 0x000000ffff1b7224 */ /* 0x002fc600078e0a09 */
[----:B------:R-:W-:Y:S01]  /*04c0*/  SEL R24, R16, R25, !P1 ;  /* 0x0000001910187207 */ /* 0x000fe20004800000 */
[----:B------:R-:W-:-:S04]  /*04d0*/  IMAD R25, R27, R14, RZ ;  /* 0x0000000e1b197224 */ /* 0x000fc800078e02ff */
[----:B---3--:R-:W-:Y:S02]  /*04e0*/  IMAD R24, R24, UR6, R21 ;  /* 0x0000000618187c24 */ /* 0x008fe4000f8e0215 */
[----:B------:R-:W3:Y:S01]  /*04f0*/  LDG.E.S8 R21, desc[UR4][R6.64+-0x2] ;  /* 0xfffffe0406157981 */ /* 0x000ee2000c1e1300 */
[----:B------:R-:W-:Y:S02]  /*0500*/  IMAD.HI.U32 R9, R9, R25, R8 ;  /* 0x0000001909097227 */ /* 0x000fe400078e0008 */
[----:B------:R-:W-:-:S05]  /*0510*/  IABS R25, R24 ;  /* 0x0000001800197213 */ /* 0x000fca0000000000 */
[----:B------:R-:W-:-:S04]  /*0520*/  IMAD.HI.U32 R8, R9, R25, RZ ;  /* 0x0000001909087227 */ /* 0x000fc800078e00ff */
[----:B------:R-:W-:-:S04]  /*0530*/  IMAD.MOV R8, RZ, RZ, -R8 ;  /* 0x000000ffff087224 */ /* 0x000fc800078e0a08 */
[----:B------:R-:W-:Y:S01]  /*0540*/  IMAD R25, R14, R8, R25 ;  /* 0x000000080e197224 */ /* 0x000fe200078e0219 */
[----:B------:R-:W-:-:S04]  /*0550*/  MOV R8, R14 ;  /* 0x0000000e00087202 */ /* 0x000fc80000000f00 */
[----:B------:R-:W-:Y:S02]  /*0560*/  ISETP.GT.U32.AND P2, PT, R8, R25, PT ;  /* 0x000000190800720c */ /* 0x000fe40003f44070 */
[----:B------:R-:W-:-:S11]  /*0570*/  ISETP.GE.AND P3, PT, R24, RZ, PT ;  /* 0x000000ff1800720c */ /* 0x000fd60003f66270 */
[----:B------:R-:W-:-:S05]  /*0580*/  @!P2 IMAD.IADD R25, R25, 0x1, -R14 ;  /* 0x000000011919a824 */ /* 0x000fca00078e0a0e */
[----:B------:R-:W-:-:S13]  /*0590*/  ISETP.GT.U32.AND P2, PT, R8, R25, PT ;  /* 0x000000190800720c */ /* 0x000fda0003f44070 */
[----:B------:R-:W-:-:S04]  /*05a0*/  @!P2 IMAD.IADD R25, R25, 0x1, -R14 ;  /* 0x000000011919a824 */ /* 0x000fc800078e0a0e */
[----:B------:R-:W-:-:S05]  /*05b0*/  @!P3 IMAD.MOV R25, RZ, RZ, -R25 ;  /* 0x000000ffff19b224 */ /* 0x000fca00078e0a19 */
[----:B------:R-:W-:-:S05]  /*05c0*/  SEL R25, R16, R25, !P1 ;  /* 0x0000001910197207 */ /* 0x000fca0004800000 */
[----:B----4-:R-:W-:Y:S02]  /*05d0*/  IMAD R25, R25, UR6, R20 ;  /* 0x0000000619197c24 */ /* 0x010fe4000f8e0214 */
[----:B------:R-:W4:Y:S03]  /*05e0*/  LDG.E.S8 R20, desc[UR4][R6.64+-0x1] ;  /* 0xffffff0406147981 */ /* 0x000f26000c1e1300 */
[----:B------:R-:W-:-:S05]  /*05f0*/  IABS R27, R25 ;  /* 0x00000019001b7213 */ /* 0x000fca0000000000 */
[----:B------:R-:W-:-:S04]  /*0600*/  IMAD.HI.U32 R24, R9, R27, RZ ;  /* 0x0000001b09187227 */ /* 0x000fc800078e00ff */
[----:B------:R-:W-:-:S04]  /*0610*/  IMAD.MOV R24, RZ, RZ, -R24 ;  /* 0x000000ffff187224 */ /* 0x000fc800078e0a18 */
[----:B------:R-:W-:-:S05]  /*0620*/  IMAD R27, R14, R24, R27 ;  /* 0x000000180e1b7224 */ /* 0x000fca00078e021b */
[----:B------:R-:W-:Y:S02]  /*0630*/  ISETP.GT.U32.AND P2, PT, R8, R27, PT ;  /* 0x0000001b0800720c */ /* 0x000fe40003f44070 */
[----:B------:R-:W-:-:S11]  /*0640*/  ISETP.GE.AND P3, PT, R25, RZ, PT ;  /* 0x000000ff1900720c */ /* 0x000fd60003f66270 */
[----:B------:R-:W-:-:S04]  /*0650*/  @!P2 IADD3 R27, PT, PT, R27, -R14, RZ ;  /* 0x8000000e1b1ba210 */ /* 0x000fc80007ffe0ff */
[----:B------:R-:W-:-:S13]  /*0660*/  ISETP.GT.U32.AND P2, PT, R8, R27, PT ;  /* 0x0000001b0800720c */ /* 0x000fda0003f44070 */
[----:B------:R-:W-:-:S04]  /*0670*/  @!P2 IMAD.IADD R27, R27, 0x1, -R14 ;  /* 0x000000011b1ba824 */ /* 0x000fc800078e0a0e */
[----:B------:R-:W-:-:S05]  /*0680*/  @!P3 IMAD.MOV R27, RZ, RZ, -R27 ;  /* 0x000000ffff1bb224 */ /* 0x000fca00078e0a1b */
[----:B------:R-:W-:-:S05]  /*0690*/  SEL R27, R16, R27, !P1 ;  /* 0x0000001b101b7207 */ /* 0x000fca0004800000 */
[----:B-----5:R-:W-:Y:S02]  /*06a0*/  IMAD R27, R27, UR6, R18 ;  /* 0x000000061b1b7c24 */ /* 0x020fe4000f8e0212 */
[----:B------:R-:W5:Y:S03]  /*06b0*/  LDG.E.S8 R18, desc[UR4][R6.64] ;  /* 0x0000000406127981 */ /* 0x000f66000c1e1300 */
[----:B------:R-:W-:-:S05]  /*06c0*/  IABS R25, R27 ;  /* 0x0000001b00197213 */ /* 0x000fca0000000000 */
[----:B------:R-:W-:-:S04]  /*06d0*/  IMAD.HI.U32 R24, R9, R25, RZ ;  /* 0x0000001909187227 */ /* 0x000fc800078e00ff */
[----:B------:R-:W-:-:S04]  /*06e0*/  IMAD.MOV R24, RZ, RZ, -R24 ;  /* 0x000000ffff187224 */ /* 0x000fc800078e0a18 */
[----:B------:R-:W-:-:S05]  /*06f0*/  IMAD R25, R14, R24, R25 ;  /* 0x000000180e197224 */ /* 0x000fca00078e0219 */
[----:B------:R-:W-:Y:S02]  /*0700*/  ISETP.GT.U32.AND P2, PT, R8, R25, PT ;  /* 0x000000190800720c */ /* 0x000fe40003f44070 */
[----:B------:R-:W-:-:S11]  /*0710*/  ISETP.GE.AND P3, PT, R27, RZ, PT ;  /* 0x000000ff1b00720c */ /* 0x000fd60003f66270 */
[----:B------:R-:W-:-:S05]  /*0720*/  @!P2 IMAD.IADD R25, R25, 0x1, -R14 ;  /* 0x000000011919a824 */ /* 0x000fca00078e0a0e */
[----:B------:R-:W-:-:S13]  /*0730*/  ISETP.GT.U32.AND P2, PT, R8, R25, PT ;  /* 0x000000190800720c */ /* 0x000fda0003f44070 */
[----:B------:R-:W-:-:S05]  /*0740*/  @!P2 IADD3 R25, PT, PT, R25, -R14, RZ ;  /* 0x8000000e1919a210 */ /* 0x000fca0007ffe0ff */
[----:B------:R-:W-:-:S05]  /*0750*/  @!P3 IMAD.MOV R25, RZ, RZ, -R25 ;  /* 0x000000ffff19b224 */ /* 0x000fca00078e0a19 */
[----:B------:R-:W-:-:S05]  /*0760*/  SEL R24, R16, R25, !P1 ;  /* 0x0000001910187207 */ /* 0x000fca0004800000 */
[----:B--2---:R-:W-:Y:S02]  /*0770*/  IMAD R24, R24, UR6, R19 ;  /* 0x0000000618187c24 */ /* 0x004fe4000f8e0213 */
[----:B------:R-:W2:Y:S03]  /*0780*/  LDG.E.S8 R19, desc[UR4][R6.64+0x1] ;  /* 0x0000010406137981 */ /* 0x000ea6000c1e1300 */
        /* <DEDUP_REMOVED lines=8> */
[----:B------:R-:W-:-:S05]  /*0810*/  @!P2 IMAD.IADD R25, R25, 0x1, -R14 ;  /* 0x000000011919a824 */ /* 0x000fca00078e0a0e */
[----:B------:R-:W-:-:S04]  /*0820*/  @!P3 IADD3 R25, PT, PT, -R25, RZ, RZ ;  /* 0x000000ff1919b210 */ /* 0x000fc80007ffe1ff */
[----:B------:R-:W-:-:S05]  /*0830*/  SEL R24, R16, R25, !P1 ;  /* 0x0000001910187207 */ /* 0x000fca0004800000 */
[----:B---3--:R-:W-:Y:S02]  /*0840*/  IMAD R24, R24, UR6, R21 ;  /* 0x0000000618187c24 */ /* 0x008fe4000f8e0215 */
[----:B------:R-:W3:Y:S03]  /*0850*/  LDG.E.S8 R21, desc[UR4][R6.64+0x2] ;  /* 0x0000020406157981 */ /* 0x000ee6000c1e1300 */
        /* <DEDUP_REMOVED lines=14> */
[----:B------:R-:W-:-:S05]  /*0940*/  IMAD.HI.U32 R24, R9, R27, RZ ;  /* 0x0000001b09187227 */ /* 0x000fca00078e00ff */
[----:B------:R-:W-:-:S05]  /*0950*/  IADD3 R24, PT, PT, -R24, RZ, RZ ;  /* 0x000000ff18187210 */ /* 0x000fca0007ffe1ff */
        /* <DEDUP_REMOVED lines=47> */
[----:B----4-:R-:W-:Y:S02]  /*0c50*/  IMAD R25, R25, UR6, R20 ;  /* 0x0000000619197c24 */ /* 0x010fe4000f8e0214 */
[----:B------:R-:W4:Y:S03]  /*0c60*/  LDG.E.S8 R20, desc[UR4][R6.64+0x7] ;  /* 0x0000070406147981 */ /* 0x000f26000c1e1300 */
[----:B------:R-:W-:-:S05]  /*0c70*/  IABS R27, R25 ;  /* 0x00000019001b7213 */ /* 0x000fca0000000000 */
[----:B------:R-:W-:Y:S01]  /*0c80*/  IMAD.HI.U32 R24, R9, R27, RZ ;  /* 0x0000001b09187227 */ /* 0x000fe200078e00ff */
[----:B------:R0:W4:Y:S03]  /*0c90*/  LDG.E.S8 R6, desc[UR4][R6.64+0x8] ;  /* 0x0000080406067981 */ /* 0x000126000c1e1300 */
        /* <DEDUP_REMOVED lines=9> */
[----:B-----5:R-:W-:-:S05]  /*0d30*/  IMAD R18, R27, UR6, R18 ;  /* 0x000000061b127c24 */ /* 0x020fca000f8e0212 */
        /* <DEDUP_REMOVED lines=11> */
[----:B--2---:R-:W-:-:S05]  /*0df0*/  IMAD R18, R18, UR6, R19 ;  /* 0x0000000612127c24 */ /* 0x004fca000f8e0213 */
[----:B------:R-:W-:-:S05]  /*0e00*/  IABS R19, R18 ;  /* 0x0000001200137213 */ /* 0x000fca0000000000 */
[----:B0-----:R-:W-:-:S04]  /*0e10*/  IMAD.HI.U32 R7, R9, R19, RZ ;  /* 0x0000001309077227 */ /* 0x001fc800078e00ff */
        /* <DEDUP_REMOVED lines=9> */
[----:B---3--:R-:W-:-:S05]  /*0eb0*/  IMAD R18, R18, UR6, R21 ;  /* 0x0000000612127c24 */ /* 0x008fca000f8e0215 */
        /* <DEDUP_REMOVED lines=11> */
[----:B----4-:R-:W-:-:S05]  /*0f70*/  IMAD R7, R7, UR6, R20 ;  /* 0x0000000607077c24 */ /* 0x010fca000f8e0214 */
        /* <DEDUP_REMOVED lines=11> */
[----:B------:R-:W-:-:S05]  /*1030*/  IMAD R6, R19, UR6, R6 ;  /* 0x0000000613067c24 */ /* 0x000fca000f8e0206 */
[----:B------:R-:W-:-:S05]  /*1040*/  IABS R18, R6 ;  /* 0x0000000600127213 */ /* 0x000fca0000000000 */
[----:B------:R-:W-:-:S04]  /*1050*/  IMAD.HI.U32 R7, R9, R18, RZ ;  /* 0x0000001209077227 */ /* 0x000fc800078e00ff */
[----:B------:R-:W-:-:S04]  /*1060*/  IMAD.MOV R7, RZ, RZ, -R7 ;  /* 0x000000ffff077224 */ /* 0x000fc800078e0a07 */
[----:B------:R-:W-:-:S05]  /*1070*/  IMAD R7, R14, R7, R18 ;  /* 0x000000070e077224 */ /* 0x000fca00078e0212 */
[----:B------:R-:W-:-:S13]  /*1080*/  ISETP.GT.U32.AND P2, PT, R8, R7, PT ;  /* 0x000000070800720c */ /* 0x000fda0003f44070 */
[----:B------:R-:W-:-:S05]  /*1090*/  @!P2 IMAD.IADD R7, R7, 0x1, -R14 ;  /* 0x000000010707a824 */ /* 0x000fca00078e0a0e */
[----:B------:R-:W-:Y:S01]  /*10a0*/  ISETP.GT.U32.AND P3, PT, R8, R7, PT ;  /* 0x000000070800720c */ /* 0x000fe20003f64070 */
[----:B------:R-:W-:Y:S01]  /*10b0*/  VIADD R23, R23, 0x10 ;  /* 0x0000001017177836 */ /* 0x000fe20000000000 */
[----:B------:R-:W-:-:S11]  /*10c0*/  ISETP.GE.AND P2, PT, R6, RZ, PT ;  /* 0x000000ff0600720c */ /* 0x000fd60003f46270 */
[----:B------:R-:W-:Y:S01]  /*10d0*/  @!P3 IMAD.IADD R7, R7, 0x1, -R14 ;  /* 0x000000010707b824 */ /* 0x000fe200078e0a0e */
[----:B------:R-:W-:-:S04]  /*10e0*/  ISETP.NE.AND P3, PT, R23, RZ, PT ;  /* 0x000000ff1700720c */ /* 0x000fc80003f65270 */
[----:B------:R-:W-:Y:S01]  /*10f0*/  @!P2 IADD3 R7, PT, PT, -R7, RZ, RZ ;  /* 0x000000ff0707a210 */ /* 0x000fe20007ffe1ff */
[----:B------:R-:W-:-:S03]  /*1100*/  VIADD R17, R17, 0x10 ;  /* 0x0000001011117836 */ /* 0x000fc60000000000 */
[----:B------:R-:W-:-:S05]  /*1110*/  SEL R16, R16, R7, !P1 ;  /* 0x0000000710107207 */ /* 0x000fca0004800000 */
[----:B------:R-:W-:Y:S05]  /*1120*/  @P3 BRA `(.L_x_4) ;  /* 0xfffffff000743947 */ /* 0x000fea000383ffff */
.L_x_3:
[----:B------:R-:W-:Y:S05]  /*1130*/  @!P0 BRA `(.L_x_2) ;  /* 0x0000001000208947 */ /* 0x000fea0003800000 */
[----:B------:R-:W-:Y:S02]  /*1140*/  ISETP.GE.U32.AND P1, PT, R22, 0x8, PT ;  /* 0x000000081600780c */ /* 0x000fe40003f26070 */
[----:B------:R-:W-:-:S04]  /*1150*/  LOP3.LUT R20, R13, 0x7, RZ, 0xc0, !PT ;  /* 0x000000070d147812 */ /* 0x000fc800078ec0ff */
[----:B------:R-:W-:-:S07]  /*1160*/  ISETP.NE.AND P0, PT, R20, RZ, PT ;  /* 0x000000ff1400720c */ /* 0x000fce0003f05270 */
[----:B------:R-:W-:Y:S06]  /*1170*/  @!P1 BRA `(.L_x_5) ;  /* 0x0000000400e89947 */ /* 0x000fec0003800000 */
[----:B------:R-:W0:Y:S01]  /*1180*/  LDCU.64 UR6, c[0x0][0x380] ;  /* 0x00007000ff0677ac */ /* 0x000e220008000a00 */
[----:B------:R-:W-:Y:S01]  /*1190*/  IMAD.IADD R3, R15, 0x1, R0 ;  /* 0x000000010f037824 */ /* 0x000fe200078e0200 */
[----:B------:R-:W1:Y:S04]  /*11a0*/  LDC R18, c[0x0][0x3a0] ;  /* 0x0000e800ff127b82 */ /* 0x000e680000000800 */
[C---:B0-----:R-:W-:Y:S01]  /*11b0*/  IADD3 R2, P1, PT, R3.reuse, UR6, RZ ;  /* 0x0000000603027c10 */ /* 0x041fe2000ff3e0ff */
[----:B------:R-:W0:Y:S03]  /*11c0*/  LDCU UR6, c[0x0][0x39c] ;  /* 0x00007380ff0677ac */ /* 0x000e260008000800 */
[----:B------:R-:W-:-:S05]  /*11d0*/  LEA.HI.X.SX32 R3, R3, UR7, 0x1, P1 ;  /* 0x0000000703037c11 */ /* 0x000fca00088f0eff */
[----:B------:R-:W0:Y:S04]  /*11e0*/  LDG.E.S8 R19, desc[UR4][R2.64] ;  /* 0x0000000402137981 */ /* 0x000e28000c1e1300 */
[----:B------:R-:W2:Y:S04]  /*11f0*/  LDG.E.S8 R17, desc[UR4][R2.64+0x1] ;  /* 0x0000010402117981 */ /* 0x000ea8000c1e1300 */
[----:B------:R-:W3:Y:S04]  /*1200*/  LDG.E.S8 R14, desc[UR4][R2.64+0x2] ;  /* 0x00000204020e7981 */ /* 0x000ee8000c1e1300 */
[----:B------:R-:W4:Y:S01]  /*1210*/  LDG.E.S8 R9, desc[UR4][R2.64+0x3] ;  /* 0x0000030402097981 */ /* 0x000f22000c1e1300 */
[----:B-1----:R-:W-:Y:S01]  /*1220*/  IABS R8, R18 ;  /* 0x0000001200087213 */ /* 0x002fe20000000000 */
[----:B------:R-:W-:-:S02]  /*1230*/  HFMA2 R6, -RZ, RZ, 0, 0 ;  /* 0x00000000ff067431 */ /* 0x000fc400000001ff */
[----:B------:R-:W5:Y:S01]  /*1240*/  LDG.E.S8 R12, desc[UR4][R2.64+0x4] ;  /* 0x00000404020c7981 */ /* 0x000f62000c1e1300 */
[----:B------:R-:W1:Y:S08]  /*1250*/  I2F.RP R21, R8 ;  /* 0x0000000800157306 */ /* 0x000e700000209400 */
[----:B-1----:R-:W1:Y:S02]  /*1260*/  MUFU.RCP R21, R21 ;  /* 0x0000001500157308 */ /* 0x002e640000001000 */
[----:B-1----:R-:W-:-:S06]  /*1270*/  VIADD R7, R21, 0xffffffe ;  /* 0x0ffffffe15077836 */ /* 0x002fcc0000000000 */
[----:B------:R-:W1:Y:S02]  /*1280*/  F2I.FTZ.U32.TRUNC.NTZ R7, R7 ;  /* 0x0000000700077305 */ /* 0x000e64000021f000 */
[----:B-1----:R-:W-:-:S04]  /*1290*/  IMAD.MOV R23, RZ, RZ, -R7 ;  /* 0x000000ffff177224 */ /* 0x002fc800078e0a07 */
[----:B------:R-:W-:-:S04]  /*12a0*/  IMAD R23, R23, R8, RZ ;  /* 0x0000000817177224 */ /* 0x000fc800078e02ff */
[----:B------:R-:W-:-:S04]  /*12b0*/  IMAD.HI.U32 R6, R7, R23, R6 ;  /* 0x0000001707067227 */ /* 0x000fc800078e0006 */
[----:B0-----:R-:W-:-:S05]  /*12c0*/  IMAD R19, R16, UR6, R19 ;  /* 0x0000000610137c24 */ /* 0x001fca000f8e0213 */
[----:B------:R-:W-:-:S05]  /*12d0*/  IABS R21, R19 ;  /* 0x0000001300157213 */ /* 0x000fca0000000000 */
[----:B------:R-:W-:-:S04]  /*12e0*/  IMAD.HI.U32 R7, R6, R21, RZ ;  /* 0x0000001506077227 */ /* 0x000fc800078e00ff */
[----:B------:R-:W-:-:S04]  /*12f0*/  IMAD.MOV R7, RZ, RZ, -R7 ;  /* 0x000000ffff077224 */ /* 0x000fc800078e0a07 */
[----:B------:R-:W-:-:S05]  /*1300*/  IMAD R7, R8, R7, R21 ;  /* 0x0000000708077224 */ /* 0x000fca00078e0215 */
[----:B------:R-:W-:Y:S02]  /*1310*/  ISETP.GT.U32.AND P1, PT, R8, R7, PT ;  /* 0x000000070800720c */ /* 0x000fe40003f24070 */
[----:B------:R-:W-:-:S11]  /*1320*/  ISETP.GE.AND P2, PT, R19, RZ, PT ;  /* 0x000000ff1300720c */ /* 0x000fd60003f46270 */
[----:B------:R-:W-:-:S05]  /*1330*/  @!P1 IMAD.IADD R7, R7, 0x1, -R8 ;  /* 0x0000000107079824 */ /* 0x000fca00078e0a08 */
[----:B------:R-:W-:Y:S02]  /*1340*/  ISETP.GT.U32.AND P1, PT, R8, R7, PT ;  /* 0x000000070800720c */ /* 0x000fe40003f24070 */
[----:B------:R-:W-:-:S11]  /*1350*/  LOP3.LUT R16, RZ, R18, RZ, 0x33, !PT ;  /* 0x00000012ff107212 */ /* 0x000fd600078e33ff */
[----:B------:R-:W-:Y:S01]  /*1360*/  @!P1 IMAD.IADD R7, R7, 0x1, -R8 ;  /* 0x0000000107079824 */ /* 0x000fe200078e0a08 */
[----:B------:R-:W-:-:S03]  /*1370*/  ISETP.NE.AND P1, PT, R18, RZ, PT ;  /* 0x000000ff1200720c */ /* 0x000fc60003f25270 */
[----:B------:R-:W-:-:S05]  /*1380*/  @!P2 IMAD.MOV R7, RZ, RZ, -R7 ;  /* 0x000000ffff07a224 */ /* 0x000fca00078e0a07 */
[----:B------:R-:W-:Y:S02]  /*1390*/  SEL R18, R16, R7, !P1 ;  /* 0x0000000710127207 */ /* 0x000fe40004800000 */
[----:B------:R-:W5:Y:S03]  /*13a0*/  LDG.E.S8 R7, desc[UR4][R2.64+0x5] ;  /* 0x0000050402077981 */ /* 0x000f66000c1e1300 */
[----:B--2---:R-:W-:-:S05]  /*13b0*/  IMAD R17, R18, UR6, R17 ;  /* 0x0000000612117c24 */ /* 0x004fca000f8e0211 */
        /* <DEDUP_REMOVED lines=11> */
[----:B---3--:R-:W-:Y:S02]  /*1470*/  IMAD R19, R19, UR6, R14 ;  /* 0x0000000613137c24 */ /* 0x008fe4000f8e020e */
[----:B------:R-:W2:Y:S03]  /*1480*/  LDG.E.S8 R14, desc[UR4][R2.64+0x6] ;  /* 0x00000604020e7981 */ /* 0x000ea6000c1e1300 */
[----:B------:R-:W-:-:S05]  /*1490*/  IABS R21, R19 ;  /* 0x0000001300157213 */ /* 0x000fca0000000000 */
[----:B------:R-:W-:Y:S01]  /*14a0*/  IMAD.HI.U32 R17, R6, R21, RZ ;  /* 0x0000001506117227 */ /* 0x000fe200078e00ff */
[----:B------:R0:W3:Y:S03]  /*14b0*/  LDG.E.S8 R2, desc[UR4][R2.64+0x7] ;  /* 0x0000070402027981 */ /* 0x0000e6000c1e1300 */
        /* <DEDUP_REMOVED lines=21> */
[----:B-----5:R-:W-:-:S05]  /*1610*/  IMAD R12, R17, UR6, R12 ;  /* 0x00000006110c7c24 */ /* 0x020fca000f8e020c */
[----:B------:R-:W-:-:S05]  /*1620*/  IABS R9, R12 ;  /* 0x0000000c00097213 */ /* 0x000fca0000000000 */
[----:B0-----:R-:W-:-:S04]  /*1630*/  IMAD.HI.U32 R3, R6, R9, RZ ;  /* 0x0000000906037227 */ /* 0x001fc800078e00ff */
        /* <DEDUP_REMOVED lines=40> */
[----:B------:R-:W-:-:S04]  /*18c0*/  @!P2 IADD3 R3, PT, PT, R3, -R8, RZ ;  /* 0x800000080303a210 */ /* 0x000fc80007ffe0ff */
[----:B------:R-:W-:Y:S01]  /*18d0*/  ISETP.GT.U32.AND P2, PT, R8, R3, PT ;  /* 0x000000030800720c */ /* 0x000fe20003f44070 */
[----:B------:R-:W-:-:S12]  /*18e0*/  VIADD R15, R15, 0x8 ;  /* 0x000000080f0f7836 */ /* 0x000fd80000000000 */
[----:B------:R-:W-:-:S04]  /*18f0*/  @!P2 IMAD.IADD R3, R3, 0x1, -R8 ;  /* 0x000000010303a824 */ /* 0x000fc800078e0a08 */
[----:B------:R-:W-:-:S05]  /*1900*/  @!P3 IMAD.MOV R3, RZ, RZ, -R3 ;  /* 0x000000ffff03b224 */ /* 0x000fca00078e0a03 */
[----:B------:R-:W-:-:S07]  /*1910*/  SEL R16, R16, R3, !P1 ;  /* 0x0000000310107207 */ /* 0x000fce0004800000 */
.L_x_5:
        /* <DEDUP_REMOVED lines=14> */
[----:B------:R4:W5:Y:S01]  /*1a00*/  LDG.E.S8 R8, desc[UR4][R18.64+0x3] ;  /* 0x0000030412087981 */ /* 0x000962000c1e1300 */
[----:B-1----:R-:W-:Y:S01]  /*1a10*/  IABS R7, R12 ;  /* 0x0000000c00077213 */ /* 0x002fe20000000000 */
[----:B------:R-:W-:-:S03]  /*1a20*/  VIADD R15, R15, 0x4 ;  /* 0x000000040f0f7836 */ /* 0x000fc60000000000 */
[----:B------:R-:W1:Y:S08]  /*1a30*/  I2F.RP R20, R7 ;  /* 0x0000000700147306 */ /* 0x000e700000209400 */
[----:B-1----:R-:W1:Y:S02]  /*1a40*/  MUFU.RCP R20, R20 ;  /* 0x0000001400147308 */ /* 0x002e640000001000 */
[----:B-1----:R-:W-:-:S06]  /*1a50*/  IADD3 R21, PT, PT, R20, 0xffffffe, RZ ;  /* 0x0ffffffe14157810 */ /* 0x002fcc0007ffe0ff */
[----:B------:R-:W1:Y:S02]  /*1a60*/  F2I.FTZ.U32.TRUNC.NTZ R3, R21 ;  /* 0x0000001500037305 */ /* 0x000e64000021f000 */
[----:B-1----:R-:W-:-:S04]  /*1a70*/  IMAD.MOV R2, RZ, RZ, -R3 ;  /* 0x000000ffff027224 */ /* 0x002fc800078e0a03 */
[----:B----4-:R-:W-:Y:S02]  /*1a80*/  IMAD R19, R2, R7, RZ ;  /* 0x0000000702137224 */ /* 0x010fe400078e02ff */
[----:B------:R-:W-:-:S04]  /*1a90*/  IMAD.MOV.U32 R2, RZ, RZ, RZ ;  /* 0x000000ffff027224 */ /* 0x000fc800078e00ff */
[----:B------:R-:W-:-:S04]  /*1aa0*/  IMAD.HI.U32 R2, R3, R19, R2 ;  /* 0x0000001303027227 */ /* 0x000fc800078e0002 */
[----:B0-----:R-:W-:-:S05]  /*1ab0*/  IMAD R17, R16, UR6, R17 ;  /* 0x0000000610117c24 */ /* 0x001fca000f8e0211 */
[----:B------:R-:W-:Y:S02]  /*1ac0*/  IABS R16, R17 ;  /* 0x0000001100107213 */ /* 0x000fe40000000000 */
[----:B------:R-:W-:-:S03]  /*1ad0*/  ISETP.GE.AND P2, PT, R17, RZ, PT ;  /* 0x000000ff1100720c */ /* 0x000fc60003f46270 */
[----:B------:R-:W-:-:S04]  /*1ae0*/  IMAD.HI.U32 R3, R2, R16, RZ ;  /* 0x0000001002037227 */ /* 0x000fc800078e00ff */
[----:B------:R-:W-:-:S04]  /*1af0*/  IMAD.MOV R3, RZ, RZ, -R3 ;  /* 0x000000ffff037224 */ /* 0x000fc800078e0a03 */
[----:B------:R-:W-:-:S05]  /*1b00*/  IMAD R16, R7, R3, R16 ;  /* 0x0000000307107224 */ /* 0x000fca00078e0210 */
[----:B------:R-:W-:-:S13]  /*1b10*/  ISETP.GT.U32.AND P1, PT, R7, R16, PT ;  /* 0x000000100700720c */ /* 0x000fda0003f24070 */
[----:B------:R-:W-:-:S05]  /*1b20*/  @!P1 IMAD.IADD R16, R16, 0x1, -R7 ;  /* 0x0000000110109824 */ /* 0x000fca00078e0a07 */
[----:B------:R-:W-:-:S13]  /*1b30*/  ISETP.GT.U32.AND P1, PT, R7, R16, PT ;  /* 0x000000100700720c */ /* 0x000fda0003f24070 */
[----:B------:R-:W-:Y:S02]  /*1b40*/  @!P1 IADD3 R16, PT, PT, R16, -R7, RZ ;  /* 0x8000000710109210 */ /* 0x000fe40007ffe0ff */
[----:B------:R-:W-:-:S03]  /*1b50*/  ISETP.NE.AND P1, PT, R12, RZ, PT ;  /* 0x000000ff0c00720c */ /* 0x000fc60003f25270 */
[----:B------:R-:W-:Y:S01]  /*1b60*/  IMAD.MOV.U32 R3, RZ, RZ, R16 ;  /* 0x000000ffff037224 */ /* 0x000fe200078e0010 */
[----:B------:R-:W-:-:S03]  /*1b70*/  LOP3.LUT R16, RZ, R12, RZ, 0x33, !PT ;  /* 0x0000000cff107212 */ /* 0x000fc600078e33ff */
[----:B------:R-:W-:-:S05]  /*1b80*/  @!P2 IMAD.MOV R3, RZ, RZ, -R3 ;  /* 0x000000ffff03a224 */ /* 0x000fca00078e0a03 */
[----:B------:R-:W-:-:S05]  /*1b90*/  SEL R12, R16, R3, !P1 ;  /* 0x00000003100c7207 */ /* 0x000fca0004800000 */
[----:B--2---:R-:W-:-:S05]  /*1ba0*/  IMAD R9, R12, UR6, R9 ;  /* 0x000000060c097c24 */ /* 0x004fca000f8e0209 */
        /* <DEDUP_REMOVED lines=8> */
[----:B------:R-:W-:-:S05]  /*1c30*/  @!P2 IADD3 R12, PT, PT, R12, -R7, RZ ;  /* 0x800000070c0ca210 */ /* 0x000fca0007ffe0ff */
[----:B------:R-:W-:-:S05]  /*1c40*/  @!P3 IMAD.MOV R12, RZ, RZ, -R12 ;  /* 0x000000ffff0cb224 */ /* 0x000fca00078e0a0c */
[----:B------:R-:W-:-:S05]  /*1c50*/  SEL R3, R16, R12, !P1 ;  /* 0x0000000c10037207 */ /* 0x000fca0004800000 */
[----:B---3--:R-:W-:-:S05]  /*1c60*/  IMAD R3, R3, UR6, R6 ;  /* 0x0000000603037c24 */ /* 0x008fca000f8e0206 */
        /* <DEDUP_REMOVED lines=8> */
[----:B------:R-:W-:-:S05]  /*1cf0*/  @!P2 IMAD.IADD R6, R6, 0x1, -R7 ;  /* 0x000000010606a824 */ /* 0x000fca00078e0a07 */
[----:B------:R-:W-:-:S04]  /*1d00*/  @!P3 IADD3 R6, PT, PT, -R6, RZ, RZ ;  /* 0x000000ff0606b210 */ /* 0x000fc80007ffe1ff */
[----:B------:R-:W-:-:S05]  /*1d10*/  SEL R3, R16, R6, !P1 ;  /* 0x0000000610037207 */ /* 0x000fca0004800000 */
[----:B-----5:R-:W-:-:S05]  /*1d20*/  IMAD R3, R3, UR6, R8 ;  /* 0x0000000603037c24 */ /* 0x020fca000f8e0208 */
        /* <DEDUP_REMOVED lines=10> */
[----:B------:R-:W-:-:S07]  /*1dd0*/  SEL R16, R16, R2, !P1 ;  /* 0x0000000210107207 */ /* 0x000fce0004800000 */
.L_x_6:
[----:B------:R-:W-:Y:S05]  /*1de0*/  @!P0 BRA `(.L_x_2) ;  /* 0x0000000000f48947 */ /* 0x000fea0003800000 */
[----:B------:R-:W0:Y:S01]  /*1df0*/  LDCU.64 UR6, c[0x0][0x380] ;  /* 0x00007000ff0677ac */ /* 0x000e220008000a00 */
[----:B------:R-:W-:Y:S01]  /*1e00*/  IMAD.IADD R15, R15, 0x1, R0 ;  /* 0x000000010f0f7824 */ /* 0x000fe200078e0200 */
[----:B------:R-:W1:Y:S04]  /*1e10*/  LDC R12, c[0x0][0x3a0] ;  /* 0x0000e800ff0c7b82 */ /* 0x000e680000000800 */
[C---:B0-----:R-:W-:Y:S01]  /*1e20*/  IADD3 R2, P0, PT, R15.reuse, UR6, RZ ;  /* 0x000000060f027c10 */ /* 0x041fe2000ff1e0ff */
[----:B------:R-:W0:Y:S03]  /*1e30*/  LDCU UR6, c[0x0][0x39c] ;  /* 0x00007380ff0677ac */ /* 0x000e260008000800 */
[----:B------:R-:W-:-:S05]  /*1e40*/  LEA.HI.X.SX32 R3, R15, UR7, 0x1, P0 ;  /* 0x000000070f037c11 */ /* 0x000fca00080f0eff */
[----:B------:R-:W0:Y:S01]  /*1e50*/  LDG.E.S8 R7, desc[UR4][R2.64] ;  /* 0x0000000402077981 */ /* 0x000e22000c1e1300 */
[----:B-1----:R-:W-:Y:S01]  /*1e60*/  IABS R6, R12 ;  /* 0x0000000c00067213 */ /* 0x002fe20000000000 */
[----:B------:R-:W-:Y:S01]  /*1e70*/  IMAD.MOV.U32 R8, RZ, RZ, RZ ;  /* 0x000000ffff087224 */ /* 0x000fe200078e00ff */
[----:B------:R-:W-:Y:S02]  /*1e80*/  ISETP.NE.AND P2, PT, R14, 0x1, PT ;  /* 0x000000010e00780c */ /* 0x000fe40003f45270 */
[----:B------:R-:W1:Y:S08]  /*1e90*/  I2F.RP R15, R6 ;  /* 0x00000006000f7306 */ /* 0x000e700000209400 */
[----:B-1----:R-:W1:Y:S02]  /*1ea0*/  MUFU.RCP R15, R15 ;  /* 0x0000000f000f7308 */ /* 0x002e640000001000 */
[----:B-1----:R-:W-:-:S06]  /*1eb0*/  VIADD R17, R15, 0xffffffe ;  /* 0x0ffffffe0f117836 */ /* 0x002fcc0000000000 */
[----:B------:R-:W1:Y:S02]  /*1ec0*/  F2I.FTZ.U32.TRUNC.NTZ R9, R17 ;  /* 0x0000001100097305 */ /* 0x000e64000021f000 */
[----:B-1----:R-:W-:Y:S01]  /*1ed0*/  IADD3 R19, PT, PT, RZ, -R9, RZ ;  /* 0x80000009ff137210 */ /* 0x002fe20007ffe0ff */
[----:B0-----:R-:W-:-:S04]  /*1ee0*/  IMAD R16, R16, UR6, R7 ;  /* 0x0000000610107c24 */ /* 0x001fc8000f8e0207 */
[----:B------:R-:W-:Y:S01]  /*1ef0*/  IMAD R7, R19, R6, RZ ;  /* 0x0000000613077224 */ /* 0x000fe200078e02ff */
[----:B------:R-:W-:-:S03]  /*1f00*/  IABS R18, R16 ;  /* 0x0000001000127213 */ /* 0x000fc60000000000 */
[----:B------:R-:W-:Y:S01]  /*1f10*/  IMAD.HI.U32 R7, R9, R7, R8 ;  /* 0x0000000709077227 */ /* 0x000fe200078e0008 */
[----:B------:R-:W-:-:S03]  /*1f20*/  ISETP.GE.AND P1, PT, R16, RZ, PT ;  /* 0x000000ff1000720c */ /* 0x000fc60003f26270 */
[----:B------:R-:W-:-:S04]  /*1f30*/  IMAD.MOV.U32 R9, RZ, RZ, R18 ;  /* 0x000000ffff097224 */ /* 0x000fc800078e0012 */
[----:B------:R-:W-:-:S04]  /*1f40*/  IMAD.HI.U32 R8, R7, R9, RZ ;  /* 0x0000000907087227 */ /* 0x000fc800078e00ff */
[----:B------:R-:W-:-:S04]  /*1f50*/  IMAD.MOV R8, RZ, RZ, -R8 ;  /* 0x000000ffff087224 */ /* 0x000fc800078e0a08 */
[----:B------:R-:W-:-:S05]  /*1f60*/  IMAD R9, R6, R8, R9 ;  /* 0x0000000806097224 */ /* 0x000fca00078e0209 */
[----:B------:R-:W-:-:S13]  /*1f70*/  ISETP.GT.U32.AND P0, PT, R6, R9, PT ;  /* 0x000000090600720c */ /* 0x000fda0003f04070 */
[----:B------:R-:W-:-:S04]  /*1f80*/  @!P0 IADD3 R9, PT, PT, R9, -R6, RZ ;  /* 0x8000000609098210 */ /* 0x000fc80007ffe0ff */
[----:B------:R-:W-:-:S13]  /*1f90*/  ISETP.GT.U32.AND P0, PT, R6, R9, PT ;  /* 0x000000090600720c */ /* 0x000fda0003f04070 */
[----:B------:R-:W-:Y:S01]  /*1fa0*/  @!P0 IMAD.IADD R9, R9, 0x1, -R6 ;  /* 0x0000000109098824 */ /* 0x000fe200078e0a06 */
[----:B------:R-:W-:Y:S02]  /*1fb0*/  ISETP.NE.AND P0, PT, R12, RZ, PT ;  /* 0x000000ff0c00720c */ /* 0x000fe40003f05270 */
[----:B------:R-:W-:Y:S01]  /*1fc0*/  LOP3.LUT R12, RZ, R12, RZ, 0x33, !PT ;  /* 0x0000000cff0c7212 */ /* 0x000fe200078e33ff */
[----:B------:R-:W-:-:S05]  /*1fd0*/  @!P1 IMAD.MOV R9, RZ, RZ, -R9 ;  /* 0x000000ffff099224 */ /* 0x000fca00078e0a09 */
[----:B------:R-:W-:Y:S01]  /*1fe0*/  SEL R16, R12, R9, !P0 ;  /* 0x000000090c107207 */ /* 0x000fe20004000000 */
[----:B------:R-:W-:Y:S06]  /*1ff0*/  @!P2 BRA `(.L_x_2) ;  /* 0x000000000070a947 */ /* 0x000fec0003800000 */
[----:B------:R-:W2:Y:S02]  /*2000*/  LDG.E.S8 R9, desc[UR4][R2.64+0x1] ;  /* 0x0000010402097981 */ /* 0x000ea4000c1e1300 */
[----:B--2---:R-:W-:-:S05]  /*2010*/  IMAD R9, R16, UR6, R9 ;  /* 0x0000000610097c24 */ /* 0x004fca000f8e0209 */
[----:B------:R-:W-:Y:S02]  /*2020*/  IABS R15, R9 ;  /* 0x00000009000f7213 */ /* 0x000fe40000000000 */
[----:B------:R-:W-:-:S03]  /*2030*/  ISETP.GE.AND P2, PT, R9, RZ, PT ;  /* 0x000000ff0900720c */ /* 0x000fc60003f46270 */
[----:B------:R-:W-:-:S04]  /*2040*/  IMAD.HI.U32 R8, R7, R15, RZ ;  /* 0x0000000f07087227 */ /* 0x000fc800078e00ff */
[----:B------:R-:W-:-:S04]  /*2050*/  IMAD.MOV R8, RZ, RZ, -R8 ;  /* 0x000000ffff087224 */ /* 0x000fc800078e0a08 */
[----:B------:R-:W-:-:S05]  /*2060*/  IMAD R15, R6, R8, R15 ;  /* 0x00000008060f7224 */ /* 0x000fca00078e020f */
[----:B------:R-:W-:-:S13]  /*2070*/  ISETP.GT.U32.AND P1, PT, R6, R15, PT ;  /* 0x0000000f0600720c */ /* 0x000fda0003f24070 */
[----:B------:R-:W-:-:S04]  /*2080*/  @!P1 IADD3 R15, PT, PT, R15, -R6, RZ ;  /* 0x800000060f0f9210 */ /* 0x000fc80007ffe0ff */
[----:B------:R-:W-:-:S13]  /*2090*/  ISETP.GT.U32.AND P1, PT, R6, R15, PT ;  /* 0x0000000f0600720c */ /* 0x000fda0003f24070 */
[----:B------:R-:W-:Y:S01]  /*20a0*/  @!P1 IMAD.IADD R15, R15, 0x1, -R6 ;  /* 0x000000010f0f9824 */ /* 0x000fe200078e0a06 */
[----:B------:R-:W-:-:S03]  /*20b0*/  ISETP.NE.AND P1, PT, R14, 0x2, PT ;  /* 0x000000020e00780c */ /* 0x000fc60003f25270 */
[----:B------:R-:W-:-:S05]  /*20c0*/  @!P2 IMAD.MOV R15, RZ, RZ, -R15 ;  /* 0x000000ffff0fa224 */ /* 0x000fca00078e0a0f */
[----:B------:R-:W-:-:S05]  /*20d0*/  SEL R16, R12, R15, !P0 ;  /* 0x0000000f0c107207 */ /* 0x000fca0004000000 */
[----:B------:R-:W-:Y:S05]  /*20e0*/  @!P1 BRA `(.L_x_2) ;  /* 0x0000000000349947 */ /* 0x000fea0003800000 */
        /* <DEDUP_REMOVED lines=10> */
[----:B------:R-:W-:-:S04]  /*2190*/  @!P1 IMAD.IADD R7, R7, 0x1, -R6 ;  /* 0x0000000107079824 */ /* 0x000fc800078e0a06 */
[----:B------:R-:W-:-:S05]  /*21a0*/  @!P2 IMAD.MOV R7, RZ, RZ, -R7 ;  /* 0x000000ffff07a224 */ /* 0x000fca00078e0a07 */
[----:B------:R-:W-:-:S07]  /*21b0*/  SEL R16, R12, R7, !P0 ;  /* 0x000000070c107207 */ /* 0x000fce0004000000 */
.L_x_2:
[----:B------:R-:W2:Y:S02]  /*21c0*/  LDG.E R3, desc[UR4][R4.64+0x68] ;  /* 0x0000680404037981 */ /* 0x000ea4000c1e1900 */
[----:B--2---:R-:W-:-:S13]  /*21d0*/  ISETP.NE.AND P0, PT, R16, R3, PT ;  /* 0x000000031000720c */ /* 0x004fda0003f05270 */
[----:B------:R-:W-:Y:S05]  /*21e0*/  @P0 BRA `(.L_x_1) ;  /* 0x0000000000880947 */ /* 0x000fea0003800000 */
[----:B------:R-:W-:-:S13]  /*21f0*/  ISETP.GE.AND P0, PT, R13, 0x1, PT ;  /* 0x000000010d00780c */ /* 0x000fda0003f06270 */
[----:B------:R-:W-:Y:S05]  /*2200*/  @!P0 BRA `(.L_x_7) ;  /* 0x0000000000388947 */ /* 0x000fea0003800000 */
[----:B------:R-:W-:-:S07]  /*2210*/  IMAD.MOV.U32 R9, RZ, RZ, RZ ;  /* 0x000000ffff097224 */ /* 0x000fce00078e00ff */
.L_x_8:
[----:B------:R-:W0:Y:S01]  /*2220*/  LDCU.64 UR6, c[0x0][0x380] ;  /* 0x00007000ff0677ac */ /* 0x000e220008000a00 */
[----:B------:R-:W-:Y:S02]  /*2230*/  IADD3 R3, PT, PT, R9, R0, RZ ;  /* 0x0000000009037210 */ /* 0x000fe40007ffe0ff */
[----:B------:R-:W-:-:S05]  /*2240*/  IADD3 R6, P1, PT, R4, R9, RZ ;  /* 0x0000000904067210 */ /* 0x000fca0007f3e0ff */
[----:B------:R-:W-:-:S06]  /*2250*/  IMAD.X R7, RZ, RZ, R5, P1 ;  /* 0x000000ffff077224 */ /* 0x000fcc00008e0605 */
[----:B------:R-:W2:Y:S01]  /*2260*/  LDG.E.U8 R7, desc[UR4][R6.64] ;  /* 0x0000000406077981 */ /* 0x000ea2000c1e1100 */
[----:B0-----:R-:W-:-:S04]  /*2270*/  IADD3 R2, P0, PT, R3, UR6, RZ ;  /* 0x0000000603027c10 */ /* 0x001fc8000ff1e0ff */
[----:B------:R-:W-:-:S05]  /*2280*/  LEA.HI.X.SX32 R3, R3, UR7, 0x1, P0 ;  /* 0x0000000703037c11 */ /* 0x000fca00080f0eff */
[----:B------:R-:W2:Y:S02]  /*2290*/  LDG.E.U8 R2, desc[UR4][R2.64] ;  /* 0x0000000402027981 */ /* 0x000ea4000c1e1100 */
[----:B--2---:R-:W-:-:S13]  /*22a0*/  ISETP.NE.AND P0, PT, R2, R7, PT ;  /* 0x000000070200720c */ /* 0x004fda0003f05270 */
[----:B------:R-:W-:Y:S05]  /*22b0*/  @P0 BRA `(.L_x_1) ;  /* 0x0000000000540947 */ /* 0x000fea0003800000 */
[----:B------:R-:W-:-:S05]  /*22c0*/  VIADD R9, R9, 0x1 ;  /* 0x0000000109097836 */ /* 0x000fca0000000000 */
[----:B------:R-:W-:-:S13]  /*22d0*/  ISETP.NE.AND P0, PT, R9, R13, PT ;  /* 0x0000000d0900720c */ /* 0x000fda0003f05270 */
[----:B------:R-:W-:Y:S05]  /*22e0*/  @P0 BRA `(.L_x_8) ;  /* 0xfffffffc00cc0947 */ /* 0x000fea000383ffff */
.L_x_7:
[----:B------:R-:W0:Y:S01]  /*22f0*/  S2R R5, SR_LANEID ;  /* 0x0000000000057919 */ /* 0x000e220000000000 */
[----:B------:R-:W-:Y:S01]  /*2300*/  VOTEU.ANY UR6, UPT, PT ;  /* 0x0000000000067886 */ /* 0x000fe200038e0100 */
[----:B------:R-:W1:Y:S01]  /*2310*/  LDC.64 R2, c[0x0][0x3b0] ;  /* 0x0000ec00ff027b82 */ /* 0x000e620000000a00 */
[----:B------:R-:W0:Y:S08]  /*2320*/  FLO.U32 R8, UR6 ;  /* 0x0000000600087d00 */ /* 0x000e3000080e0000 */
[----:B------:R-:W1:Y:S01]  /*2330*/  POPC R9, UR6 ;  /* 0x0000000600097d09 */ /* 0x000e620008000000 */
[----:B0-----:R-:W-:-:S13]  /*2340*/  ISETP.EQ.U32.AND P0, PT, R8, R5, PT ;  /* 0x000000050800720c */ /* 0x001fda0003f02070 */
[----:B-1----:R-:W2:Y:S01]  /*2350*/  @P0 ATOMG.E.ADD.STRONG.GPU PT, R3, desc[UR4][R2.64], R9 ;  /* 0x80000009020309a8 */ /* 0x002ea200081ef104 */
[----:B------:R-:W0:Y:S02]  /*2360*/  S2R R4, SR_LTMASK ;  /* 0x0000000000047919 */ /* 0x000e240000003900 */
[----:B0-----:R-:W-:-:S04]  /*2370*/  LOP3.LUT R12, R4, UR6, RZ, 0xc0, !PT ;  /* 0x00000006040c7c12 */ /* 0x001fc8000f8ec0ff */
[----:B------:R-:W0:Y:S01]  /*2380*/  POPC R5, R12 ;  /* 0x0000000c00057309 */ /* 0x000e220000000000 */
[----:B--2---:R-:W0:Y:S02]  /*2390*/  SHFL.IDX PT, R6, R3, R8, 0x1f ;  /* 0x00001f0803067589 */ /* 0x004e2400000e0000 */
[----:B0-----:R-:W-:-:S05]  /*23a0*/  IMAD.IADD R6, R6, 0x1, R5 ;  /* 0x0000000106067824 */ /* 0x001fca00078e0205 */
[----:B------:R-:W-:-:S13]  /*23b0*/  ISETP.GT.AND P0, PT, R6, 0x270f, PT ;  /* 0x0000270f0600780c */ /* 0x000fda0003f04270 */
[----:B------:R-:W0:Y:S01]  /*23c0*/  @!P0 LDC.64 R4, c[0x0][0x3a8] ;  /* 0x0000ea00ff048b82 */ /* 0x000e220000000a00 */
[----:B------:R-:W-:-:S05]  /*23d0*/  @!P0 SHF.L.U32 R7, R6, 0x1, RZ ;  /* 0x0000000106078819 */ /* 0x000fca00000006ff */
[----:B0-----:R-:W-:-:S05]  /*23e0*/  @!P0 IMAD.WIDE R4, R7, 0x4, R4 ;  /* 0x0000000407048825 */ /* 0x001fca00078e0204 */
[----:B------:R0:W-:Y:S04]  /*23f0*/  @!P0 STG.E desc[UR4][R4.64], R0 ;  /* 0x0000000004008986 */ /* 0x0001e8000c101904 */
[----:B------:R0:W-:Y:S02]  /*2400*/  @!P0 STG.E desc[UR4][R4.64+0x4], R10 ;  /* 0x0000040a04008986 */ /* 0x0001e4000c101904 */
.L_x_1:
[----:B------:R-:W-:Y:S05]  /*2410*/  BSYNC.RECONVERGENT B0 ;  /* 0x0000000000007941 */ /* 0x000fea0003800200 */
.L_x_0:
[----:B------:R-:W1:Y:S01]  /*2420*/  LDCU UR6, c[0x0][0x398] ;  /* 0x00007300ff0677ac */ /* 0x000e620008000800 */
[----:B0-----:R-:W-:-:S05]  /*2430*/  VIADD R10, R10, 0x1 ;  /* 0x000000010a0a7836 */ /* 0x001fca0000000000 */
[----:B-1----:R-:W-:-:S13]  /*2440*/  ISETP.NE.AND P0, PT, R10, UR6, PT ;  /* 0x000000060a007c0c */ /* 0x002fda000bf05270 */
[----:B------:R-:W-:Y:S05]  /*2450*/  @P0 BRA `(.L_x_9) ;  /* 0xffffffdc00200947 */ /* 0x000fea000383ffff */
[----:B------:R-:W0:Y:S01]  /*2460*/  LDCU UR6, c[0x0][0x388] ;  /* 0x00007100ff0677ac */ /* 0x000e220008000800 */
[----:B------:R-:W-:-:S05]  /*2470*/  IMAD.IADD R0, R11, 0x1, R0 ;  /* 0x000000010b007824 */ /* 0x000fca00078e0200 */
[----:B0-----:R-:W-:-:S13]  /*2480*/  ISETP.GE.AND P0, PT, R0, UR6, PT ;  /* 0x0000000600007c0c */ /* 0x001fda000bf06270 */
[----:B------:R-:W-:Y:S05]  /*2490*/  @!P0 BRA `(.L_x_10) ;  /* 0xffffffdc000c8947 */ /* 0x000fea000383ffff */
[----:B------:R-:W-:Y:S05]  /*24a0*/  EXIT ;  /* 0x000000000000794d */ /* 0x000fea0003800000 */
.L_x_11:
[----:B------:R-:W-:-:S00]  /*24b0*/  BRA `(.L_x_11) ;  /* 0xfffffffc00fc7947 */ /* 0x000fc0000383ffff */
[----:B------:R-:W-:-:S00]  /*24c0*/  NOP ;  /* 0x0000000000007918 */ /* 0x000fc00000000000 */
        /* <DEDUP_REMOVED lines=11> */
.L_x_12:


//--------------------- .nv.shared.reserved.0     --------------------------
	.section	.nv.shared.reserved.0,"aw",@nobits
	.weak		__nv_reservedSMEM_offset_0_alias
	.size		__nv_reservedSMEM_offset_0_alias, 0, 64
	.other		__nv_reservedSMEM_offset_0_alias,@"STO_CUDA_RESERVED_SHARED STV_DEFAULT"
__nv_reservedSMEM_offset_0_alias:
	.zero		0
	.zero		64


//--------------------- .nv.constant0._Z15rabinKarpKernelPKciPK11PatternDataiiiPiS4_ --------------------------
	.section	.nv.constant0._Z15rabinKarpKernelPKciPK11PatternDataiiiPiS4_,"a",@progbits
	.sectionflags	@""
	.align	4
.nv.constant0._Z15rabinKarpKernelPKciPK11PatternDataiiiPiS4_:
	.zero		952


//--------------------- SYMBOLS --------------------------

	.type		.nv.reservedSmem.offset0,@object
	.size		.nv.reservedSmem.offset0,0x4
